	.headerflags	@"EF_CUDA_TEXMODE_UNIFIED EF_CUDA_64BIT_ADDRESS EF_CUDA_SM86 EF_CUDA_VIRTUAL_SM(EF_CUDA_SM86)"
	.elftype	@"ET_EXEC"


//--------------------- .nv.info                  --------------------------
	.section	.nv.info,"",@"SHT_CUDA_INFO"
	.align	4


	//----- nvinfo : EIATTR_REGCOUNT
	.align		4
        /*0000*/ 	.byte	0x04, 0x2f
        /*0002*/ 	.short	(.L_1 - .L_0)
	.align		4
.L_0:
        /*0004*/ 	.word	index@(triton_)
        /*0008*/ 	.word	0x00000018


	//----- nvinfo : EIATTR_MIN_STACK_SIZE
	.align		4
.L_1:
        /*000c*/ 	.byte	0x04, 0x12
        /*000e*/ 	.short	(.L_3 - .L_2)
	.align		4
.L_2:
        /*0010*/ 	.word	index@(triton_)
        /*0014*/ 	.word	0x00000000


	//----- nvinfo : EIATTR_FRAME_SIZE
	.align		4
.L_3:
        /*0018*/ 	.byte	0x04, 0x11
        /*001a*/ 	.short	(.L_5 - .L_4)
	.align		4
.L_4:
        /*001c*/ 	.word	index@(triton_)
        /*0020*/ 	.word	0x00000000


	//----- nvinfo : EIATTR_MIN_STACK_SIZE
	.align		4
.L_5:
        /*0024*/ 	.byte	0x04, 0x12
        /*0026*/ 	.short	(.L_7 - .L_6)
	.align		4
.L_6:
        /*0028*/ 	.word	index@(triton_)
        /*002c*/ 	.word	0x00000000
.L_7:


//--------------------- .nv.info.triton_          --------------------------
	.section	.nv.info.triton_,"",@"SHT_CUDA_INFO"
	.sectionflags	@""
	.align	4


	//----- nvinfo : EIATTR_CUDA_API_VERSION
	.align		4
        /*0000*/ 	.byte	0x04, 0x37
        /*0002*/ 	.short	(.L_9 - .L_8)
.L_8:
        /*0004*/ 	.word	0x0000007c


	//----- nvinfo : EIATTR_SW2861232_WAR
	.align		4
.L_9:
        /*0008*/ 	.byte	0x01, 0x35
	.zero		2


	//----- nvinfo : EIATTR_PARAM_CBANK
	.align		4
        /*000c*/ 	.byte	0x04, 0x0a
        /*000e*/ 	.short	(.L_11 - .L_10)
	.align		4
.L_10:
        /*0010*/ 	.word	index@(.nv.constant0.triton_)
        /*0014*/ 	.short	0x0160
        /*0016*/ 	.short	0x0058


	//----- nvinfo : EIATTR_CBANK_PARAM_SIZE
	.align		4
.L_11:
        /*0018*/ 	.byte	0x03, 0x19
        /*001a*/ 	.short	0x0058


	//----- nvinfo : EIATTR_KPARAM_INFO
	.align		4
        /*001c*/ 	.byte	0x04, 0x17
        /*001e*/ 	.short	(.L_13 - .L_12)
.L_12:
        /*0020*/ 	.word	0x00000000
        /*0024*/ 	.short	0x000a
        /*0026*/ 	.short	0x0050
        /*0028*/ 	.byte	0x00, 0xf4, 0x21, 0x00


	//----- nvinfo : EIATTR_KPARAM_INFO
	.align		4
.L_13:
        /*002c*/ 	.byte	0x04, 0x17
        /*002e*/ 	.short	(.L_15 - .L_14)
.L_14:
        /*0030*/ 	.word	0x00000000
        /*0034*/ 	.short	0x0009
        /*0036*/ 	.short	0x0048
        /*0038*/ 	.byte	0x00, 0xf0, 0x11, 0x00


	//----- nvinfo : EIATTR_KPARAM_INFO
	.align		4
.L_15:
        /*003c*/ 	.byte	0x04, 0x17
        /*003e*/ 	.short	(.L_17 - .L_16)
.L_16:
        /*0040*/ 	.word	0x00000000
        /*0044*/ 	.short	0x0008
        /*0046*/ 	.short	0x0040
        /*0048*/ 	.byte	0x00, 0xf4, 0x21, 0x00


	//----- nvinfo : EIATTR_KPARAM_INFO
	.align		4
.L_17:
        /*004c*/ 	.byte	0x04, 0x17
        /*004e*/ 	.short	(.L_19 - .L_18)
.L_18:
        /*0050*/ 	.word	0x00000000
        /*0054*/ 	.short	0x0007
        /*0056*/ 	.short	0x0038
        /*0058*/ 	.byte	0x00, 0xf4, 0x21, 0x00


	//----- nvinfo : EIATTR_KPARAM_INFO
	.align		4
.L_19:
        /*005c*/ 	.byte	0x04, 0x17
        /*005e*/ 	.short	(.L_21 - .L_20)
.L_20:
        /*0060*/ 	.word	0x00000000
        /*0064*/ 	.short	0x0006
        /*0066*/ 	.short	0x0030
        /*0068*/ 	.byte	0x00, 0xf4, 0x21, 0x00


	//----- nvinfo : EIATTR_KPARAM_INFO
	.align		4
.L_21:
        /*006c*/ 	.byte	0x04, 0x17
        /*006e*/ 	.short	(.L_23 - .L_22)
.L_22:
        /*0070*/ 	.word	0x00000000
        /*0074*/ 	.short	0x0005
        /*0076*/ 	.short	0x0028
        /*0078*/ 	.byte	0x00, 0xf4, 0x21, 0x00


	//----- nvinfo : EIATTR_KPARAM_INFO
	.align		4
.L_23:
        /*007c*/ 	.byte	0x04, 0x17
        /*007e*/ 	.short	(.L_25 - .L_24)
.L_24:
        /*0080*/ 	.word	0x00000000
        /*0084*/ 	.short	0x0004
        /*0086*/ 	.short	0x0020
        /*0088*/ 	.byte	0x00, 0xf4, 0x21, 0x00


	//----- nvinfo : EIATTR_KPARAM_INFO
	.align		4
.L_25:
        /*008c*/ 	.byte	0x04, 0x17
        /*008e*/ 	.short	(.L_27 - .L_26)
.L_26:
        /*0090*/ 	.word	0x00000000
        /*0094*/ 	.short	0x0003
        /*0096*/ 	.short	0x0018
        /*0098*/ 	.byte	0x00, 0xf4, 0x21, 0x00


	//----- nvinfo : EIATTR_KPARAM_INFO
	.align		4
.L_27:
        /*009c*/ 	.byte	0x04, 0x17
        /*009e*/ 	.short	(.L_29 - .L_28)
.L_28:
        /*00a0*/ 	.word	0x00000000
        /*00a4*/ 	.short	0x0002
        /*00a6*/ 	.short	0x0010
        /*00a8*/ 	.byte	0x00, 0xf4, 0x21, 0x00


	//----- nvinfo : EIATTR_KPARAM_INFO
	.align		4
.L_29:
        /*00ac*/ 	.byte	0x04, 0x17
        /*00ae*/ 	.short	(.L_31 - .L_30)
.L_30:
        /*00b0*/ 	.word	0x00000000
        /*00b4*/ 	.short	0x0001
        /*00b6*/ 	.short	0x0008
        /*00b8*/ 	.byte	0x00, 0xf4, 0x21, 0x00


	//----- nvinfo : EIATTR_KPARAM_INFO
	.align		4
.L_31:
        /*00bc*/ 	.byte	0x04, 0x17
        /*00be*/ 	.short	(.L_33 - .L_32)
.L_32:
        /*00c0*/ 	.word	0x00000000
        /*00c4*/ 	.short	0x0000
        /*00c6*/ 	.short	0x0000
        /*00c8*/ 	.byte	0x00, 0xf4, 0x21, 0x00


	//----- nvinfo : EIATTR_MAXREG_COUNT
	.align		4
.L_33:
        /*00cc*/ 	.byte	0x03, 0x1b
        /*00ce*/ 	.short	0x0080


	//----- nvinfo : EIATTR_EXIT_INSTR_OFFSETS
	.align		4
        /*00d0*/ 	.byte	0x04, 0x1c
        /*00d2*/ 	.short	(.L_35 - .L_34)


	//   ....[0]....
.L_34:
        /*00d4*/ 	.word	0x00000370


	//   ....[1]....
        /*00d8*/ 	.word	0x000003b0


	//----- nvinfo : EIATTR_REQNTID
	.align		4
.L_35:
        /*00dc*/ 	.byte	0x04, 0x10
        /*00de*/ 	.short	(.L_37 - .L_36)
.L_36:
        /*00e0*/ 	.word	0x00000200
        /*00e4*/ 	.word	0x00000001
        /*00e8*/ 	.word	0x00000001
.L_37:


//--------------------- .nv.callgraph             --------------------------
	.section	.nv.callgraph,"",@"SHT_CUDA_CALLGRAPH"
	.align	4
	.sectionentsize	8
	.align		4
        /*0000*/ 	.word	0x00000000
	.align		4
        /*0004*/ 	.word	0xffffffff
	.align		4
        /*0008*/ 	.word	0x00000000
	.align		4
        /*000c*/ 	.word	0xfffffffe
	.align		4
        /*0010*/ 	.word	0x00000000
	.align		4
        /*0014*/ 	.word	0xfffffffd
	.align		4
        /*0018*/ 	.word	0x00000000
	.align		4
        /*001c*/ 	.word	0xfffffffc


//--------------------- .nv.rel.action            --------------------------
	.section	.nv.rel.action,"",@"SHT_CUDA_RELOCINFO"
	.align	8
	.sectionentsize	8
        /*0000*/ 	.byte	0x73, 0x00, 0x00, 0x00, 0x00, 0x00, 0x00, 0x00, 0x00, 0x00, 0x00, 0x11, 0x25, 0x00, 0x05, 0x36


//--------------------- .nv.constant0.triton_     --------------------------
	.section	.nv.constant0.triton_,"a",@progbits
	.sectionflags	@""
	.align	4
.nv.constant0.triton_:
	.zero		440


//--------------------- .text.triton_             --------------------------
	.section	.text.triton_,"ax",@progbits
	.sectioninfo	@"SHI_REGISTERS=24"
	.align	128
        .global         triton_
        .type           triton_,@function
        .size           triton_,(.L_x_1 - triton_)
        .other          triton_,@"STO_CUDA_ENTRY STV_DEFAULT"
triton_:
.text.triton_:
[----:B------:R-:W-:Y:S02]  /*0000*/  IMAD.MOV.U32 R1, RZ, RZ, c[0x0][0x28] ;  /* 0x00000a00ff017624 */ /* 0x000fe400078e00ff */
[----:B------:R-:W0:Y:S01]  /*0010*/  S2R R19, SR_TID.X ;  /* 0x0000000000137919 */ /* 0x000e220000002100 */
[----:B------:R-:W-:-:S03]  /*0020*/  ULDC.64 UR4, c[0x0][0x118] ;  /* 0x0000460000047ab9 */ /* 0x000fc60000000a00 */
[----:B------:R-:W1:Y:S01]  /*0030*/  S2R R3, SR_CTAID.X ;  /* 0x0000000000037919 */ /* 0x000e620000002500 */
[----:B0-----:R-:W-:-:S05]  /*0040*/  LOP3.LUT R0, R19, 0x7f, RZ, 0xc0, !PT ;  /* 0x0000007f13007812 */ /* 0x001fca00078ec0ff */
[----:B-1----:R-:W-:Y:S01]  /*0050*/  IMAD R0, R3, 0x80, R0 ;  /* 0x0000008003007824 */ /* 0x002fe200078e0200 */
[----:B------:R-:W-:-:S03]  /*0060*/  MOV R3, 0x2 ;  /* 0x0000000200037802 */ /* 0x000fc60000000f00 */
[----:B------:R-:W-:-:S05]  /*0070*/  IMAD.HI R2, R0, 0x2aaaaaab, RZ ;  /* 0x2aaaaaab00027827 */ /* 0x000fca00078e02ff */
[----:B------:R-:W-:-:S04]  /*0080*/  SHF.R.U32.HI R5, RZ, 0x1f, R2 ;  /* 0x0000001fff057819 */ /* 0x000fc80000011602 */
[----:B------:R-:W-:-:S05]  /*0090*/  LEA.HI.SX32 R2, R2, R5, 0x17 ;  /* 0x0000000502027211 */ /* 0x000fca00078fbaff */
[----:B------:R-:W-:-:S04]  /*00a0*/  IMAD.WIDE R4, R2, R3, c[0x0][0x180] ;  /* 0x0000600002047625 */ /* 0x000fc800078e0203 */
[C---:B------:R-:W-:Y:S01]  /*00b0*/  IMAD.WIDE R6, R2.reuse, R3, c[0x0][0x188] ;  /* 0x0000620002067625 */ /* 0x040fe200078e0203 */
[----:B------:R0:W2:Y:S04]  /*00c0*/  LDG.E.EL.U16 R17, [R4.64] ;  /* 0x0000000404117981 */ /* 0x0000a8000c2e1500 */
[----:B------:R1:W3:Y:S01]  /*00d0*/  LDG.E.EL.U16 R18, [R6.64] ;  /* 0x0000000406127981 */ /* 0x0002e2000c2e1500 */
[----:B------:R-:W-:Y:S02]  /*00e0*/  IMAD R2, R2, -0xc00, R0 ;  /* 0xfffff40002027824 */ /* 0x000fe400078e0200 */
[----:B------:R-:W-:-:S03]  /*00f0*/  IMAD.MOV.U32 R21, RZ, RZ, 0x4 ;  /* 0x00000004ff157424 */ /* 0x000fc600078e00ff */
[----:B------:R-:W-:Y:S01]  /*0100*/  IADD3 R16, R2, 0x1800, RZ ;  /* 0x0000180002107810 */ /* 0x000fe20007ffe0ff */
[----:B------:R-:W-:-:S04]  /*0110*/  IMAD.WIDE R10, R0, R21, c[0x0][0x178] ;  /* 0x00005e00000a7625 */ /* 0x000fc800078e0215 */
[-C--:B------:R-:W-:Y:S02]  /*0120*/  IMAD.WIDE R12, R2, R3.reuse, c[0x0][0x190] ;  /* 0x00006400020c7625 */ /* 0x080fe400078e0203 */
[----:B------:R-:W4:Y:S02]  /*0130*/  LDG.E R10, [R10.64] ;  /* 0x000000040a0a7981 */ /* 0x000f24000c1e1900 */
[-C--:B------:R-:W-:Y:S02]  /*0140*/  IMAD.WIDE.U32 R8, R16, R3.reuse, c[0x0][0x170] ;  /* 0x00005c0010087625 */ /* 0x080fe400078e0003 */
[----:B------:R-:W5:Y:S02]  /*0150*/  LDG.E.EL.U16 R12, [R12.64] ;  /* 0x000000040c0c7981 */ /* 0x000f64000c2e1500 */
[-C--:B------:R-:W-:Y:S02]  /*0160*/  IMAD.WIDE R14, R2, R3.reuse, c[0x0][0x198] ;  /* 0x00006600020e7625 */ /* 0x080fe400078e0203 */
[----:B------:R-:W4:Y:S02]  /*0170*/  LDG.E.EL.U16 R8, [R8.64] ;  /* 0x0000000408087981 */ /* 0x000f24000c2e1500 */
[----:B0-----:R-:W-:-:S02]  /*0180*/  IMAD.WIDE R4, R0, R3, c[0x0][0x160] ;  /* 0x0000580000047625 */ /* 0x001fc400078e0203 */
[----:B------:R-:W4:Y:S02]  /*0190*/  LDG.E.EL.U16 R14, [R14.64] ;  /* 0x000000040e0e7981 */ /* 0x000f24000c2e1500 */
[----:B-1----:R-:W-:Y:S02]  /*01a0*/  IMAD.WIDE.U32 R6, R16, R21, c[0x0][0x168] ;  /* 0x00005a0010067625 */ /* 0x002fe400078e0015 */
[----:B------:R0:W4:Y:S04]  /*01b0*/  LDG.E.U16 R4, [R4.64] ;  /* 0x0000000404047981 */ /* 0x000128000c1e1500 */
[----:B------:R1:W4:Y:S01]  /*01c0*/  LDG.E.EL R6, [R6.64] ;  /* 0x0000000406067981 */ /* 0x000322000c2e1900 */
[----:B--2---:R-:W-:-:S04]  /*01d0*/  SHF.L.U32 R2, R17, 0x10, RZ ;  /* 0x0000001011027819 */ /* 0x004fc800000006ff */
[----:B------:R-:W-:Y:S01]  /*01e0*/  FSETP.GE.AND P0, PT, R2, RZ, PT ;  /* 0x000000ff0200720b */ /* 0x000fe20003f06000 */
[----:B---3--:R-:W-:-:S03]  /*01f0*/  IMAD.U32 R2, R18, 0x10000, RZ ;  /* 0x0001000012027824 */ /* 0x008fc600078e00ff */
[----:B------:R-:W-:Y:S02]  /*0200*/  SEL R17, R17, RZ, !P0 ;  /* 0x000000ff11117207 */ /* 0x000fe40004000000 */
[----:B------:R-:W-:Y:S02]  /*0210*/  FSETP.GTU.AND P0, PT, R2, RZ, PT ;  /* 0x000000ff0200720b */ /* 0x000fe40003f0c000 */
[----:B------:R-:W-:Y:S02]  /*0220*/  SHF.L.U32 R17, R17, 0x10, RZ ;  /* 0x0000001011117819 */ /* 0x000fe400000006ff */
[----:B------:R-:W-:-:S03]  /*0230*/  SEL R18, R18, RZ, P0 ;  /* 0x000000ff12127207 */ /* 0x000fc60000000000 */
[----:B------:R-:W-:Y:S02]  /*0240*/  FADD R17, RZ, -R17 ;  /* 0x80000011ff117221 */ /* 0x000fe40000000000 */
[----:B------:R-:W-:-:S05]  /*0250*/  IMAD.U32 R18, R18, 0x10000, RZ ;  /* 0x0001000012127824 */ /* 0x000fca00078e00ff */
[C---:B------:R-:W-:Y:S02]  /*0260*/  FSETP.GT.AND P0, PT, R17.reuse, R18, PT ;  /* 0x000000121100720b */ /* 0x040fe40003f04000 */
[----:B------:R-:W-:-:S11]  /*0270*/  FSETP.NAN.AND P1, PT, R17, R17, PT ;  /* 0x000000111100720b */ /* 0x000fd60003f28000 */
[----:B------:R-:W-:-:S05]  /*0280*/  @!P0 FSEL R17, R17, R18, P1 ;  /* 0x0000001211118208 */ /* 0x000fca0000800000 */
[----:B------:R-:W-:-:S05]  /*0290*/  FMUL R17, R17, 0.0078740157186985015869 ;  /* 0x3c01020411117820 */ /* 0x000fca0000400000 */
[C---:B------:R-:W-:Y:S02]  /*02a0*/  FSETP.GT.AND P0, PT, R17.reuse, 9.9999997473787516356e-06, PT ;  /* 0x3727c5ac1100780b */ /* 0x040fe40003f04000 */
[----:B------:R-:W-:Y:S02]  /*02b0*/  FSETP.NAN.AND P1, PT, R17, R17, PT ;  /* 0x000000111100720b */ /* 0x000fe40003f28000 */
[----:B----4-:R-:W-:Y:S01]  /*02c0*/  I2FP.F32.S32 R10, R10 ;  /* 0x0000000a000a7245 */ /* 0x010fe20000201400 */
[----:B-1----:R-:W-:Y:S01]  /*02d0*/  IMAD.U32 R7, R14, 0x10000, RZ ;  /* 0x000100000e077824 */ /* 0x002fe200078e00ff */
[----:B-----5:R-:W-:-:S07]  /*02e0*/  SHF.L.U32 R12, R12, 0x10, RZ ;  /* 0x000000100c0c7819 */ /* 0x020fce00000006ff */
[----:B------:R-:W-:Y:S02]  /*02f0*/  @!P0 FSEL R17, R17, 9.9999997473787516356e-06, P1 ;  /* 0x3727c5ac11118808 */ /* 0x000fe40000800000 */
[----:B------:R-:W-:Y:S02]  /*0300*/  LOP3.LUT P0, RZ, R19, 0x180, RZ, 0xc0, !PT ;  /* 0x0000018013ff7812 */ /* 0x000fe4000780c0ff */
[----:B0-----:R-:W-:Y:S01]  /*0310*/  SHF.L.U32 R5, R8, 0x10, RZ ;  /* 0x0000001008057819 */ /* 0x001fe200000006ff */
[----:B------:R-:W-:Y:S01]  /*0320*/  FMUL R17, R10, R17 ;  /* 0x000000110a117220 */ /* 0x000fe20000400000 */
[----:B------:R-:W-:-:S03]  /*0330*/  SHF.L.U32 R4, R4, 0x10, RZ ;  /* 0x0000001004047819 */ /* 0x000fc600000006ff */
[----:B------:R-:W-:Y:S01]  /*0340*/  FFMA R7, R12, R17, R7 ;  /* 0x000000110c077223 */ /* 0x000fe20000000007 */
[----:B------:R-:W-:-:S04]  /*0350*/  FADD R5, R6, R5 ;  /* 0x0000000506057221 */ /* 0x000fc80000000000 */
[----:B------:R-:W-:Y:S01]  /*0360*/  FFMA R4, R7, R5, R4 ;  /* 0x0000000507047223 */ /* 0x000fe20000000004 */
[----:B------:R-:W-:Y:S06]  /*0370*/  @P0 EXIT ;  /* 0x000000000000094d */ /* 0x000fec0003800000 */
[----:B------:R-:W-:Y:S01]  /*0380*/  F2FP.BF16.PACK_AB R4, RZ, R4 ;  /* 0x00000004ff04723e */ /* 0x000fe200000010ff */
[----:B------:R-:W-:-:S05]  /*0390*/  IMAD.WIDE R2, R0, R3, c[0x0][0x1a0] ;  /* 0x0000680000027625 */ /* 0x000fca00078e0203 */
[----:B------:R-:W-:Y:S01]  /*03a0*/  STG.E.U16 [R2.64], R4 ;  /* 0x0000000402007986 */ /* 0x000fe2000c101504 */
[----:B------:R-:W-:Y:S05]  /*03b0*/  EXIT ;  /* 0x000000000000794d */ /* 0x000fea0003800000 */
.L_x_0:
[----:B------:R-:W-:-:S00]  /*03c0*/  BRA `(.L_x_0) ;  /* 0xfffffff000007947 */ /* 0x000fc0000383ffff */
[----:B------:R-:W-:-:S00]  /*03d0*/  NOP ;  /* 0x0000000000007918 */ /* 0x000fc00000000000 */
        /* <DEDUP_REMOVED lines=10> */
.L_x_1:
